	.headerflags	@"EF_CUDA_TEXMODE_UNIFIED EF_CUDA_64BIT_ADDRESS EF_CUDA_ACCELERATORS EF_CUDA_SM90 EF_CUDA_VIRTUAL_SM(EF_CUDA_SM90)"
	.elftype	@"ET_EXEC"


//--------------------- .nv.info                  --------------------------
	.section	.nv.info,"",@"SHT_CUDA_INFO"
	.align	4


	//----- nvinfo : EIATTR_REGCOUNT
	.align		4
        /*0000*/ 	.byte	0x04, 0x2f
        /*0002*/ 	.short	(.L_1 - .L_0)
	.align		4
.L_0:
        /*0004*/ 	.word	index@(triton_per_fused_mean_0)
        /*0008*/ 	.word	0x0000000d


	//----- nvinfo : EIATTR_MIN_STACK_SIZE
	.align		4
.L_1:
        /*000c*/ 	.byte	0x04, 0x12
        /*000e*/ 	.short	(.L_3 - .L_2)
	.align		4
.L_2:
        /*0010*/ 	.word	index@(triton_per_fused_mean_0)
        /*0014*/ 	.word	0x00000000


	//----- nvinfo : EIATTR_FRAME_SIZE
	.align		4
.L_3:
        /*0018*/ 	.byte	0x04, 0x11
        /*001a*/ 	.short	(.L_5 - .L_4)
	.align		4
.L_4:
        /*001c*/ 	.word	index@(triton_per_fused_mean_0)
        /*0020*/ 	.word	0x00000000


	//----- nvinfo : EIATTR_MIN_STACK_SIZE
	.align		4
.L_5:
        /*0024*/ 	.byte	0x04, 0x12
        /*0026*/ 	.short	(.L_7 - .L_6)
	.align		4
.L_6:
        /*0028*/ 	.word	index@(triton_per_fused_mean_0)
        /*002c*/ 	.word	0x00000000
.L_7:


//--------------------- .nv.info.triton_per_fused_mean_0 --------------------------
	.section	.nv.info.triton_per_fused_mean_0,"",@"SHT_CUDA_INFO"
	.sectionflags	@""
	.align	4


	//----- nvinfo : EIATTR_CUDA_API_VERSION
	.align		4
        /*0000*/ 	.byte	0x04, 0x37
        /*0002*/ 	.short	(.L_9 - .L_8)
.L_8:
        /*0004*/ 	.word	0x0000007c


	//----- nvinfo : EIATTR_KPARAM_INFO
	.align		4
.L_9:
        /*0008*/ 	.byte	0x04, 0x17
        /*000a*/ 	.short	(.L_11 - .L_10)
.L_10:
        /*000c*/ 	.word	0x00000000
        /*0010*/ 	.short	0x0003
        /*0012*/ 	.short	0x0014
        /*0014*/ 	.byte	0x00, 0xf0, 0x11, 0x00


	//----- nvinfo : EIATTR_KPARAM_INFO
	.align		4
.L_11:
        /*0018*/ 	.byte	0x04, 0x17
        /*001a*/ 	.short	(.L_13 - .L_12)
.L_12:
        /*001c*/ 	.word	0x00000000
        /*0020*/ 	.short	0x0002
        /*0022*/ 	.short	0x0010
        /*0024*/ 	.byte	0x00, 0xf0, 0x11, 0x00


	//----- nvinfo : EIATTR_KPARAM_INFO
	.align		4
.L_13:
        /*0028*/ 	.byte	0x04, 0x17
        /*002a*/ 	.short	(.L_15 - .L_14)
.L_14:
        /*002c*/ 	.word	0x00000000
        /*0030*/ 	.short	0x0001
        /*0032*/ 	.short	0x0008
        /*0034*/ 	.byte	0x00, 0xf4, 0x21, 0x00


	//----- nvinfo : EIATTR_KPARAM_INFO
	.align		4
.L_15:
        /*0038*/ 	.byte	0x04, 0x17
        /*003a*/ 	.short	(.L_17 - .L_16)
.L_16:
        /*003c*/ 	.word	0x00000000
        /*0040*/ 	.short	0x0000
        /*0042*/ 	.short	0x0000
        /*0044*/ 	.byte	0x00, 0xf4, 0x21, 0x00


	//----- nvinfo : EIATTR_SPARSE_MMA_MASK
	.align		4
.L_17:
        /*0048*/ 	.byte	0x03, 0x50
        /*004a*/ 	.short	0x0000


	//----- nvinfo : EIATTR_MAXREG_COUNT
	.align		4
        /*004c*/ 	.byte	0x03, 0x1b
        /*004e*/ 	.short	0x00ff


	//----- nvinfo : EIATTR_COOP_GROUP_MASK_REGIDS
	.align		4
        /*0050*/ 	.byte	0x04, 0x29
        /*0052*/ 	.short	(.L_19 - .L_18)


	//   ....[0]....
.L_18:
        /*0054*/ 	.word	0xffffffff


	//   ....[1]....
        /*0058*/ 	.word	0xffffffff


	//   ....[2]....
        /*005c*/ 	.word	0xffffffff


	//   ....[3]....
        /*0060*/ 	.word	0xffffffff


	//----- nvinfo : EIATTR_COOP_GROUP_INSTR_OFFSETS
	.align		4
.L_19:
        /*0064*/ 	.byte	0x04, 0x28
        /*0066*/ 	.short	(.L_21 - .L_20)


	//   ....[0]....
.L_20:
        /*0068*/ 	.word	0x000000b0


	//   ....[1]....
        /*006c*/ 	.word	0x000000d0


	//   ....[2]....
        /*0070*/ 	.word	0x000000f0


	//   ....[3]....
        /*0074*/ 	.word	0x00000120


	//----- nvinfo : EIATTR_EXIT_INSTR_OFFSETS
	.align		4
.L_21:
        /*0078*/ 	.byte	0x04, 0x1c
        /*007a*/ 	.short	(.L_23 - .L_22)


	//   ....[0]....
.L_22:
        /*007c*/ 	.word	0x00000150


	//   ....[1]....
        /*0080*/ 	.word	0x00000180


	//----- nvinfo : EIATTR_REQNTID
	.align		4
.L_23:
        /*0084*/ 	.byte	0x04, 0x10
        /*0086*/ 	.short	(.L_25 - .L_24)
.L_24:
        /*0088*/ 	.word	0x00000040
        /*008c*/ 	.word	0x00000001
        /*0090*/ 	.word	0x00000001


	//----- nvinfo : EIATTR_CBANK_PARAM_SIZE
	.align		4
.L_25:
        /*0094*/ 	.byte	0x03, 0x19
        /*0096*/ 	.short	0x0018


	//----- nvinfo : EIATTR_PARAM_CBANK
	.align		4
        /*0098*/ 	.byte	0x04, 0x0a
        /*009a*/ 	.short	(.L_27 - .L_26)
	.align		4
.L_26:
        /*009c*/ 	.word	index@(.nv.constant0.triton_per_fused_mean_0)
        /*00a0*/ 	.short	0x0210
        /*00a2*/ 	.short	0x0018


	//----- nvinfo : EIATTR_SW_WAR
	.align		4
.L_27:
        /*00a4*/ 	.byte	0x04, 0x36
        /*00a6*/ 	.short	(.L_29 - .L_28)
.L_28:
        /*00a8*/ 	.word	0x00000008
.L_29:


//--------------------- .nv.callgraph             --------------------------
	.section	.nv.callgraph,"",@"SHT_CUDA_CALLGRAPH"
	.align	4
	.sectionentsize	8
	.align		4
        /*0000*/ 	.word	0x00000000
	.align		4
        /*0004*/ 	.word	0xffffffff
	.align		4
        /*0008*/ 	.word	0x00000000
	.align		4
        /*000c*/ 	.word	0xfffffffe
	.align		4
        /*0010*/ 	.word	0x00000000
	.align		4
        /*0014*/ 	.word	0xfffffffd
	.align		4
        /*0018*/ 	.word	0x00000000
	.align		4
        /*001c*/ 	.word	0xfffffffc


//--------------------- .text.triton_per_fused_mean_0 --------------------------
	.section	.text.triton_per_fused_mean_0,"ax",@progbits
	.sectionflags	@"SHF_BARRIERS=1"
	.align	128
        .global         triton_per_fused_mean_0
        .type           triton_per_fused_mean_0,@function
        .size           triton_per_fused_mean_0,(.L_x_1 - triton_per_fused_mean_0)
        .other          triton_per_fused_mean_0,@"STO_CUDA_ENTRY STV_DEFAULT"
triton_per_fused_mean_0:
.text.triton_per_fused_mean_0:
[----:B------:R-:W0:Y:S02]  /*0000*/  LDC R1, c[0x0][0x28] ;  /* 0x00000a00ff017b82 */ /* 0x000e240000000800 */
[----:B------:R-:W1:Y:S01]  /*0010*/  S2R R10, SR_TID.X ;  /* 0x00000000000a7919 */ /* 0x000e620000002100 */
[----:B------:R-:W2:Y:S01]  /*0020*/  LDC.64 R2, c[0x0][0x218] ;  /* 0x00008600ff027b82 */ /* 0x000ea20000000a00 */
[----:B------:R-:W-:Y:S01]  /*0030*/  ULDC.64 UR4, c[0x0][0x208] ;  /* 0x0000820000047ab9 */ /* 0x000fe20000000a00 */
[----:B------:R-:W3:Y:S01]  /*0040*/  S2R R9, SR_CTAID.X ;  /* 0x0000000000097919 */ /* 0x000ee20000002500 */
[----:B-1----:R-:W-:-:S04]  /*0050*/  LOP3.LUT R0, R10, 0xf, RZ, 0xc0, !PT ;  /* 0x0000000f0a007812 */ /* 0x002fc800078ec0ff */
[----:B---3--:R-:W-:-:S05]  /*0060*/  LEA R5, R9, R0, 0x4 ;  /* 0x0000000009057211 */ /* 0x008fca00078e20ff */
[----:B--2---:R-:W-:-:S06]  /*0070*/  IMAD.WIDE R2, R5, 0x4, R2 ;  /* 0x0000000405027825 */ /* 0x004fcc00078e0202 */
[----:B------:R-:W2:Y:S01]  /*0080*/  LDG.E R2, desc[UR4][R2.64] ;  /* 0x0000000402027981 */ /* 0x000ea2000c1e1900 */
[----:B------:R-:W-:Y:S01]  /*0090*/  BAR.SYNC.DEFER_BLOCKING 0x0 ;  /* 0x0000000000007b1d */ /* 0x000fe20000010000 */
[----:B------:R-:W-:-:S05]  /*00a0*/  LOP3.LUT P0, RZ, R10, 0x3f, RZ, 0xc0, !PT ;  /* 0x0000003f0aff7812 */ /* 0x000fca000780c0ff */
[----:B--2---:R-:W1:Y:S02]  /*00b0*/  SHFL.BFLY PT, R5, R2, 0x8, 0x1f ;  /* 0x0d001f0002057f89 */ /* 0x004e6400000e0000 */
[----:B-1----:R-:W-:-:S05]  /*00c0*/  FADD R0, R2, R5 ;  /* 0x0000000502007221 */ /* 0x002fca0000000000 */
[----:B------:R-:W1:Y:S02]  /*00d0*/  SHFL.BFLY PT, R5, R0, 0x4, 0x1f ;  /* 0x0c801f0000057f89 */ /* 0x000e6400000e0000 */
[----:B-1----:R-:W-:-:S05]  /*00e0*/  FADD R6, R0, R5 ;  /* 0x0000000500067221 */ /* 0x002fca0000000000 */
[----:B------:R-:W1:Y:S02]  /*00f0*/  SHFL.BFLY PT, R5, R6, 0x2, 0x1f ;  /* 0x0c401f0006057f89 */ /* 0x000e6400000e0000 */
[----:B-1----:R-:W-:Y:S02]  /*0100*/  FADD R7, R6, R5 ;  /* 0x0000000506077221 */ /* 0x002fe40000000000 */
[----:B------:R-:W1:Y:S03]  /*0110*/  LDC.64 R4, c[0x0][0x210] ;  /* 0x00008400ff047b82 */ /* 0x000e660000000a00 */
[----:B------:R-:W2:Y:S01]  /*0120*/  SHFL.BFLY PT, R8, R7, 0x1, 0x1f ;  /* 0x0c201f0007087f89 */ /* 0x000ea200000e0000 */
[----:B-1----:R-:W-:-:S04]  /*0130*/  IMAD.WIDE R4, R9, 0x4, R4 ;  /* 0x0000000409047825 */ /* 0x002fc800078e0204 */
[----:B--2---:R-:W-:Y:S01]  /*0140*/  FADD R8, R7, R8 ;  /* 0x0000000807087221 */ /* 0x004fe20000000000 */
[----:B------:R-:W-:Y:S06]  /*0150*/  @P0 EXIT ;  /* 0x000000000000094d */ /* 0x000fec0003800000 */
[----:B------:R-:W-:-:S05]  /*0160*/  FMUL R3, R8, 0.0625 ;  /* 0x3d80000008037820 */ /* 0x000fca0000400000 */
[----:B------:R-:W-:Y:S01]  /*0170*/  STG.E desc[UR4][R4.64], R3 ;  /* 0x0000000304007986 */ /* 0x000fe2000c101904 */
[----:B------:R-:W-:Y:S05]  /*0180*/  EXIT ;  /* 0x000000000000794d */ /* 0x000fea0003800000 */
.L_x_0:
[----:B------:R-:W-:-:S00]  /*0190*/  BRA `(.L_x_0) ;  /* 0xfffffffc00fc7947 */ /* 0x000fc0000383ffff */
[----:B------:R-:W-:-:S00]  /*01a0*/  NOP ;  /* 0x0000000000007918 */ /* 0x000fc00000000000 */
        /* <DEDUP_REMOVED lines=13> */
.L_x_1:


//--------------------- .nv.constant0.triton_per_fused_mean_0 --------------------------
	.section	.nv.constant0.triton_per_fused_mean_0,"a",@progbits
	.sectionflags	@""
	.align	4
.nv.constant0.triton_per_fused_mean_0:
	.zero		552
